//
// Generated by NVIDIA NVVM Compiler
//
// Compiler Build ID: CL-36424714
// Cuda compilation tools, release 13.0, V13.0.88
// Based on NVVM 20.0.0
//

.version 9.0
.target sm_100
.address_size 64

	// .globl	_Z12patternMatchPcS_Piii
.extern .func  (.param .b32 func_retval0) vprintf
(
	.param .b64 vprintf_param_0,
	.param .b64 vprintf_param_1
)
;
.global .attribute(.managed) .align 4 .u32 match;
.global .align 1 .b8 $str[41] = {77, 97, 116, 99, 104, 32, 102, 111, 117, 110, 100, 32, 105, 110, 32, 112, 111, 115, 105, 116, 105, 111, 110, 115, 32, 37, 100, 32, 116, 104, 114, 111, 117, 103, 104, 32, 37, 100, 46, 10};

.visible .entry _Z12patternMatchPcS_Piii(
	.param .u64 .ptr .align 1 _Z12patternMatchPcS_Piii_param_0,
	.param .u64 .ptr .align 1 _Z12patternMatchPcS_Piii_param_1,
	.param .u64 .ptr .align 1 _Z12patternMatchPcS_Piii_param_2,
	.param .u32 _Z12patternMatchPcS_Piii_param_3,
	.param .u32 _Z12patternMatchPcS_Piii_param_4
)
{
	.local .align 8 .b8 	__local_depot0[8];
	.reg .b64 	%SP;
	.reg .b64 	%SPL;
	.reg .pred 	%p<17>;
	.reg .b16 	%rs<4>;
	.reg .b32 	%r<45>;
	.reg .b32 	%f<5>;
	.reg .b64 	%rd<17>;

	mov.u64 	%SPL, __local_depot0;
	cvta.local.u64 	%SP, %SPL;
	ld.param.u64 	%rd5, [_Z12patternMatchPcS_Piii_param_0];
	ld.param.u64 	%rd6, [_Z12patternMatchPcS_Piii_param_1];
	ld.param.u64 	%rd7, [_Z12patternMatchPcS_Piii_param_2];
	ld.param.u32 	%r17, [_Z12patternMatchPcS_Piii_param_3];
	ld.param.u32 	%r20, [_Z12patternMatchPcS_Piii_param_4];
	mov.u32 	%r21, %tid.x;
	mov.u32 	%r22, %ctaid.x;
	mov.u32 	%r23, %ntid.x;
	mad.lo.s32 	%r24, %r22, %r23, %r21;
	cvt.rn.f32.s32 	%f1, %r20;
	mov.u32 	%r25, %nctaid.x;
	mul.lo.s32 	%r26, %r25, %r23;
	cvt.rn.f32.u32 	%f2, %r26;
	div.rn.f32 	%f3, %f1, %f2;
	cvt.rpi.f32.f32 	%f4, %f3;
	cvt.rzi.s32.f32 	%r1, %f4;
	mul.lo.s32 	%r44, %r1, %r24;
	setp.lt.s32 	%p3, %r17, 1;
	setp.ge.s32 	%p4, %r44, %r20;
	mov.b32 	%r42, 0;
	or.pred  	%p5, %p3, %p4;
	@%p5 bra 	$L__BB0_8;
	add.s32 	%r3, %r44, %r1;
	cvta.to.global.u64 	%rd1, %rd6;
	cvta.to.global.u64 	%rd2, %rd5;
	cvta.to.global.u64 	%rd3, %rd7;
	mov.b32 	%r42, 0;
$L__BB0_2:
	cvt.s64.s32 	%rd8, %r44;
	add.s64 	%rd4, %rd1, %rd8;
	setp.lt.s32 	%p7, %r42, 0;
	mov.pred 	%p16, -1;
	@%p7 bra 	$L__BB0_7;
	ld.global.u8 	%rs1, [%rd4];
	mov.b32 	%r41, 1;
$L__BB0_4:
	cvt.u64.u32 	%rd9, %r42;
	add.s64 	%rd10, %rd2, %rd9;
	ld.global.u8 	%rs2, [%rd10];
	setp.eq.s16 	%p8, %rs1, %rs2;
	@%p8 bra 	$L__BB0_6;
	mul.wide.u32 	%rd11, %r42, 4;
	add.s64 	%rd12, %rd3, %rd11;
	ld.global.u32 	%r42, [%rd12];
	sub.s32 	%r30, %r44, %r42;
	setp.lt.s32 	%p9, %r30, %r3;
	selp.b32 	%r41, %r41, 0, %p9;
	setp.gt.s32 	%p10, %r42, -1;
	@%p10 bra 	$L__BB0_4;
$L__BB0_6:
	setp.ne.s32 	%p16, %r41, 0;
$L__BB0_7:
	add.s32 	%r42, %r42, 1;
	add.s32 	%r44, %r44, 1;
	setp.lt.s32 	%p11, %r42, %r17;
	setp.lt.s32 	%p12, %r44, %r20;
	and.pred  	%p13, %p11, %p12;
	and.pred  	%p14, %p13, %p16;
	@%p14 bra 	$L__BB0_2;
$L__BB0_8:
	setp.ne.s32 	%p15, %r42, %r17;
	@%p15 bra 	$L__BB0_10;
	mov.b32 	%r31, 1;
	st.global.u32 	[match], %r31;
	sub.s32 	%r32, %r44, %r17;
	add.s32 	%r33, %r44, -1;
	add.u64 	%rd13, %SP, 0;
	add.u64 	%rd14, %SPL, 0;
	st.local.v2.u32 	[%rd14], {%r32, %r33};
	mov.u64 	%rd15, $str;
	cvta.global.u64 	%rd16, %rd15;
	{ // callseq 0, 0
	.param .b64 param0;
	st.param.b64 	[param0], %rd16;
	.param .b64 param1;
	st.param.b64 	[param1], %rd13;
	.param .b32 retval0;
	call.uni (retval0), 
	vprintf, 
	(
	param0, 
	param1
	);
	ld.param.b32 	%r34, [retval0];
	} // callseq 0
$L__BB0_10:
	ret;

}


// ===== COMPILED SASS (sm_100) =====

	.target	sm_100

	.elftype	@"ET_EXEC"


//--------------------- .note.nv.tkinfo           --------------------------
	.section	.note.nv.tkinfo,"",@"SHT_NOTE"
	.sectionflags	@"SHF_NOTE_NV_TKINFO"
	.tkinfo
        /*0018*/ 	.word	0x00000002
        /*0030*/ 	.string	""
        /*0030*/ 	.string	"ptxas"
        /*0030*/ 	.string	"Cuda compilation tools, release 13.0, V13.0.88"
        /*0030*/ 	.string	"Build cuda_13.0.r13.0/compiler.36424714_0"
        /*0030*/ 	.string	"-arch sm_100 -m 64 "



//--------------------- .note.nv.cuinfo           --------------------------
	.section	.note.nv.cuinfo,"",@"SHT_NOTE"
	.sectionflags	@"SHF_NOTE_NV_CUINFO"
        /*0018*/ 	.short	0x0002
        /*001a*/ 	.short	0x0064
        /*001c*/ 	.short	0x0082
	.zero		2


//--------------------- .nv.info                  --------------------------
	.section	.nv.info,"",@"SHT_CUDA_INFO"
	.align	4


	//----- nvinfo : EIATTR_REGCOUNT
	.align		4
        /*0000*/ 	.byte	0x04, 0x2f
        /*0002*/ 	.short	(.L_3 - .L_2)
	.align		4
.L_2:
        /*0004*/ 	.word	index@(_Z12patternMatchPcS_Piii)
        /*0008*/ 	.word	0x00000018


	//----- nvinfo : EIATTR_FRAME_SIZE
	.align		4
.L_3:
        /*000c*/ 	.byte	0x04, 0x11
        /*000e*/ 	.short	(.L_5 - .L_4)
	.align		4
.L_4:
        /*0010*/ 	.word	index@($__internal_0_$__cuda_sm3x_div_rn_noftz_f32_slowpath)
        /*0014*/ 	.word	0x00000008


	//----- nvinfo : EIATTR_FRAME_SIZE
	.align		4
.L_5:
        /*0018*/ 	.byte	0x04, 0x11
        /*001a*/ 	.short	(.L_7 - .L_6)
	.align		4
.L_6:
        /*001c*/ 	.word	index@(_Z12patternMatchPcS_Piii)
        /*0020*/ 	.word	0x00000008


	//----- nvinfo : EIATTR_MIN_STACK_SIZE
	.align		4
.L_7:
        /*0024*/ 	.byte	0x04, 0x12
        /*0026*/ 	.short	(.L_9 - .L_8)
	.align		4
.L_8:
        /*0028*/ 	.word	index@(_Z12patternMatchPcS_Piii)
        /*002c*/ 	.word	0x00000008
.L_9:


//--------------------- .nv.compat                --------------------------
	.section	.nv.compat,"",@"SHT_CUDA_COMPAT_INFO"
	.align	4
        /*0000*/ 	.byte	0x02, 0x09, 0x00, 0x00, 0x02, 0x02, 0x01, 0x00, 0x02, 0x05, 0x05, 0x00, 0x03, 0x07, 0x01, 0x01
        /*0010*/ 	.byte	0x02, 0x03, 0x00, 0x00, 0x02, 0x06, 0x01, 0x00, 0x04, 0x0b, 0x08, 0x00, 0x01, 0x00, 0x00, 0x00
        /*0020*/ 	.byte	0x00, 0x00, 0x00, 0x00


//--------------------- .nv.info._Z12patternMatchPcS_Piii --------------------------
	.section	.nv.info._Z12patternMatchPcS_Piii,"",@"SHT_CUDA_INFO"
	.sectionflags	@""
	.align	4


	//----- nvinfo : EIATTR_CUDA_API_VERSION
	.align		4
        /*0000*/ 	.byte	0x04, 0x37
        /*0002*/ 	.short	(.L_11 - .L_10)
.L_10:
        /*0004*/ 	.word	0x00000082


	//----- nvinfo : EIATTR_KPARAM_INFO
	.align		4
.L_11:
        /*0008*/ 	.byte	0x04, 0x17
        /*000a*/ 	.short	(.L_13 - .L_12)
.L_12:
        /*000c*/ 	.word	0x00000000
        /*0010*/ 	.short	0x0004
        /*0012*/ 	.short	0x001c
        /*0014*/ 	.byte	0x00, 0xf0, 0x11, 0x00


	//----- nvinfo : EIATTR_KPARAM_INFO
	.align		4
.L_13:
        /*0018*/ 	.byte	0x04, 0x17
        /*001a*/ 	.short	(.L_15 - .L_14)
.L_14:
        /*001c*/ 	.word	0x00000000
        /*0020*/ 	.short	0x0003
        /*0022*/ 	.short	0x0018
        /*0024*/ 	.byte	0x00, 0xf0, 0x11, 0x00


	//----- nvinfo : EIATTR_KPARAM_INFO
	.align		4
.L_15:
        /*0028*/ 	.byte	0x04, 0x17
        /*002a*/ 	.short	(.L_17 - .L_16)
.L_16:
        /*002c*/ 	.word	0x00000000
        /*0030*/ 	.short	0x0002
        /*0032*/ 	.short	0x0010
        /*0034*/ 	.byte	0x00, 0xf5, 0x21, 0x00


	//----- nvinfo : EIATTR_KPARAM_INFO
	.align		4
.L_17:
        /*0038*/ 	.byte	0x04, 0x17
        /*003a*/ 	.short	(.L_19 - .L_18)
.L_18:
        /*003c*/ 	.word	0x00000000
        /*0040*/ 	.short	0x0001
        /*0042*/ 	.short	0x0008
        /*0044*/ 	.byte	0x00, 0xf5, 0x21, 0x00


	//----- nvinfo : EIATTR_KPARAM_INFO
	.align		4
.L_19:
        /*0048*/ 	.byte	0x04, 0x17
        /*004a*/ 	.short	(.L_21 - .L_20)
.L_20:
        /*004c*/ 	.word	0x00000000
        /*0050*/ 	.short	0x0000
        /*0052*/ 	.short	0x0000
        /*0054*/ 	.byte	0x00, 0xf5, 0x21, 0x00


	//----- nvinfo : EIATTR_SPARSE_MMA_MASK
	.align		4
.L_21:
        /*0058*/ 	.byte	0x03, 0x50
        /*005a*/ 	.short	0x0000


	//----- nvinfo : EIATTR_MAXREG_COUNT
	.align		4
        /*005c*/ 	.byte	0x03, 0x1b
        /*005e*/ 	.short	0x00ff


	//----- nvinfo : EIATTR_EXTERNS
	.align		4
        /*0060*/ 	.byte	0x04, 0x0f
        /*0062*/ 	.short	(.L_23 - .L_22)


	//   ....[0]....
	.align		4
.L_22:
        /*0064*/ 	.word	index@(vprintf)


	//----- nvinfo : EIATTR_MERCURY_ISA_VERSION
	.align		4
.L_23:
        /*0068*/ 	.byte	0x03, 0x5f
        /*006a*/ 	.short	0x0101


	//----- nvinfo : EIATTR_VRC_CTA_INIT_COUNT
	.align		4
        /*006c*/ 	.byte	0x02, 0x4a
	.zero		1
	.zero		1


	//----- nvinfo : EIATTR_SYSCALL_OFFSETS
	.align		4
        /*0070*/ 	.byte	0x04, 0x46
        /*0072*/ 	.short	(.L_25 - .L_24)


	//   ....[0]....
.L_24:
        /*0074*/ 	.word	0x00000570


	//----- nvinfo : EIATTR_EXIT_INSTR_OFFSETS
	.align		4
.L_25:
        /*0078*/ 	.byte	0x04, 0x1c
        /*007a*/ 	.short	(.L_27 - .L_26)


	//   ....[0]....
.L_26:
        /*007c*/ 	.word	0x000004a0


	//   ....[1]....
        /*0080*/ 	.word	0x00000580


	//----- nvinfo : EIATTR_CRS_STACK_SIZE
	.align		4
.L_27:
        /*0084*/ 	.byte	0x04, 0x1e
        /*0086*/ 	.short	(.L_29 - .L_28)
.L_28:
        /*0088*/ 	.word	0x00000000


	//----- nvinfo : EIATTR_CBANK_PARAM_SIZE
	.align		4
.L_29:
        /*008c*/ 	.byte	0x03, 0x19
        /*008e*/ 	.short	0x0020


	//----- nvinfo : EIATTR_PARAM_CBANK
	.align		4
        /*0090*/ 	.byte	0x04, 0x0a
        /*0092*/ 	.short	(.L_31 - .L_30)
	.align		4
.L_30:
        /*0094*/ 	.word	index@(.nv.constant0._Z12patternMatchPcS_Piii)
        /*0098*/ 	.short	0x0380
        /*009a*/ 	.short	0x0020


	//----- nvinfo : EIATTR_SW_WAR
	.align		4
.L_31:
        /*009c*/ 	.byte	0x04, 0x36
        /*009e*/ 	.short	(.L_33 - .L_32)
.L_32:
        /*00a0*/ 	.word	0x00000008
.L_33:


//--------------------- .nv.callgraph             --------------------------
	.section	.nv.callgraph,"",@"SHT_CUDA_CALLGRAPH"
	.align	4
	.sectionentsize	8
	.align		4
        /*0000*/ 	.word	0x00000000
	.align		4
        /*0004*/ 	.word	0xffffffff
	.align		4
        /*0008*/ 	.word	index@(_Z12patternMatchPcS_Piii)
	.align		4
        /*000c*/ 	.word	index@(vprintf)
	.align		4
        /*0010*/ 	.word	0x00000000
	.align		4
        /*0014*/ 	.word	0xfffffffe
	.align		4
        /*0018*/ 	.word	0x00000000
	.align		4
        /*001c*/ 	.word	0xfffffffd
	.align		4
        /*0020*/ 	.word	0x00000000
	.align		4
        /*0024*/ 	.word	0xfffffffc


//--------------------- .nv.constant4             --------------------------
	.section	.nv.constant4,"a",@progbits
	.align	8
	.align		8
.nv.constant4:
        /*0000*/ 	.dword	vprintf
	.align		8
        /*0008*/ 	.dword	match
	.align		8
        /*0010*/ 	.dword	$str


//--------------------- .text._Z12patternMatchPcS_Piii --------------------------
	.section	.text._Z12patternMatchPcS_Piii,"ax",@progbits
	.align	128
        .global         _Z12patternMatchPcS_Piii
        .type           _Z12patternMatchPcS_Piii,@function
        .size           _Z12patternMatchPcS_Piii,(.L_x_19 - _Z12patternMatchPcS_Piii)
        .other          _Z12patternMatchPcS_Piii,@"STO_CUDA_ENTRY STV_DEFAULT"
_Z12patternMatchPcS_Piii:
.text._Z12patternMatchPcS_Piii:
[----:B------:R-:W0:Y:S01]  /*0000*/  LDC R1, c[0x0][0x37c] ;  /* 0x0000df00ff017b82 */ /* 0x000e220000000800 */
[----:B------:R-:W1:Y:S07]  /*0010*/  LDCU UR5, c[0x0][0x2fc] ;  /* 0x00005f80ff0577ac */ /* 0x000e6e0008000800 */
[----:B------:R-:W2:Y:S01]  /*0020*/  LDC R9, c[0x0][0x360] ;  /* 0x0000d800ff097b82 */ /* 0x000ea20000000800 */
[----:B------:R-:W3:Y:S01]  /*0030*/  S2R R8, SR_TID.X ;  /* 0x0000000000087919 */ /* 0x000ee20000002100 */
[----:B0-----:R-:W-:Y:S01]  /*0040*/  VIADD R1, R1, 0xfffffff8 ;  /* 0xfffffff801017836 */ /* 0x001fe20000000000 */
[----:B------:R-:W2:Y:S01]  /*0050*/  LDCU UR4, c[0x0][0x370] ;  /* 0x00006e00ff0477ac */ /* 0x000ea20008000800 */
[----:B------:R-:W0:Y:S04]  /*0060*/  LDCU UR7, c[0x0][0x39c] ;  /* 0x00007380ff0777ac */ /* 0x000e280008000800 */
[----:B------:R-:W3:Y:S01]  /*0070*/  S2UR UR6, SR_CTAID.X ;  /* 0x00000000000679c3 */ /* 0x000ee20000002500 */
[----:B--2---:R-:W-:Y:S01]  /*0080*/  IMAD R0, R9, UR4, RZ ;  /* 0x0000000409007c24 */ /* 0x004fe2000f8e02ff */
[----:B------:R-:W2:Y:S04]  /*0090*/  LDCU UR4, c[0x0][0x2f8] ;  /* 0x00005f00ff0477ac */ /* 0x000ea80008000800 */
[----:B------:R-:W-:-:S02]  /*00a0*/  I2FP.F32.U32 R3, R0 ;  /* 0x0000000000037245 */ /* 0x000fc40000201000 */
[----:B0-----:R-:W-:Y:S02]  /*00b0*/  I2FP.F32.S32 R0, UR7 ;  /* 0x0000000700007c45 */ /* 0x001fe40008201400 */
[----:B------:R-:W0:Y:S08]  /*00c0*/  MUFU.RCP R2, R3 ;  /* 0x0000000300027308 */ /* 0x000e300000001000 */
[----:B------:R-:W4:Y:S01]  /*00d0*/  FCHK P0, R0, R3 ;  /* 0x0000000300007302 */ /* 0x000f220000000000 */
[----:B--2---:R-:W-:Y:S01]  /*00e0*/  IADD3 R6, P1, PT, R1, UR4, RZ ;  /* 0x0000000401067c10 */ /* 0x004fe2000ff3e0ff */
[----:B0-----:R-:W-:-:S04]  /*00f0*/  FFMA R5, -R3, R2, 1 ;  /* 0x3f80000003057423 */ /* 0x001fc80000000102 */
[----:B------:R-:W-:Y:S01]  /*0100*/  FFMA R5, R2, R5, R2 ;  /* 0x0000000502057223 */ /* 0x000fe20000000002 */
[----:B---3--:R-:W-:-:S03]  /*0110*/  IMAD R2, R9, UR6, R8 ;  /* 0x0000000609027c24 */ /* 0x008fc6000f8e0208 */
[----:B------:R-:W-:-:S04]  /*0120*/  FFMA R4, R0, R5, RZ ;  /* 0x0000000500047223 */ /* 0x000fc800000000ff */
[----:B------:R-:W-:-:S04]  /*0130*/  FFMA R7, -R3, R4, R0 ;  /* 0x0000000403077223 */ /* 0x000fc80000000100 */
[----:B------:R-:W-:Y:S01]  /*0140*/  FFMA R4, R5, R7, R4 ;  /* 0x0000000705047223 */ /* 0x000fe20000000004 */
[----:B-1----:R-:W-:Y:S01]  /*0150*/  IMAD.X R7, RZ, RZ, UR5, P1 ;  /* 0x00000005ff077e24 */ /* 0x002fe200088e06ff */
[----:B----4-:R-:W-:Y:S06]  /*0160*/  @!P0 BRA `(.L_x_0) ;  /* 0x00000000000c8947 */ /* 0x010fec0003800000 */
[----:B------:R-:W-:-:S07]  /*0170*/  MOV R4, 0x190 ;  /* 0x0000019000047802 */ /* 0x000fce0000000f00 */
[----:B------:R-:W-:Y:S05]  /*0180*/  CALL.REL.NOINC `($__internal_0_$__cuda_sm3x_div_rn_noftz_f32_slowpath) ;  /* 0x0000000400007944 */ /* 0x000fea0003c00000 */
[----:B------:R-:W-:-:S07]  /*0190*/  IMAD.MOV.U32 R4, RZ, RZ, R0 ;  /* 0x000000ffff047224 */ /* 0x000fce00078e0000 */
.L_x_0:
[----:B------:R-:W0:Y:S01]  /*01a0*/  F2I.CEIL.NTZ R4, R4 ;  /* 0x0000000400047305 */ /* 0x000e22000020b100 */
[----:B------:R-:W1:Y:S01]  /*01b0*/  LDCU.64 UR6, c[0x0][0x398] ;  /* 0x00007300ff0677ac */ /* 0x000e620008000a00 */
[----:B------:R-:W-:Y:S01]  /*01c0*/  BSSY.RECONVERGENT B0, `(.L_x_1) ;  /* 0x000002c000007945 */ /* 0x000fe20003800200 */
[----:B------:R-:W-:Y:S01]  /*01d0*/  IMAD.MOV.U32 R0, RZ, RZ, RZ ;  /* 0x000000ffff007224 */ /* 0x000fe200078e00ff */
[----:B------:R-:W2:Y:S01]  /*01e0*/  LDCU.64 UR4, c[0x0][0x358] ;  /* 0x00006b00ff0477ac */ /* 0x000ea20008000a00 */
[----:B------:R-:W3:Y:S01]  /*01f0*/  LDCU.64 UR8, c[0x0][0x380] ;  /* 0x00007000ff0877ac */ /* 0x000ee20008000a00 */
[----:B0-----:R-:W-:Y:S02]  /*0200*/  IMAD R9, R2, R4, RZ ;  /* 0x0000000402097224 */ /* 0x001fe400078e02ff */
[----:B-1----:R-:W-:-:S03]  /*0210*/  IMAD.U32 R5, RZ, RZ, UR6 ;  /* 0x00000006ff057e24 */ /* 0x002fc6000f8e00ff */
[----:B------:R-:W-:-:S04]  /*0220*/  ISETP.GE.AND P0, PT, R9, UR7, PT ;  /* 0x0000000709007c0c */ /* 0x000fc8000bf06270 */
[----:B------:R-:W-:-:S13]  /*0230*/  ISETP.LT.OR P0, PT, R5, 0x1, P0 ;  /* 0x000000010500780c */ /* 0x000fda0000701670 */
[----:B--23--:R-:W-:Y:S05]  /*0240*/  @P0 BRA `(.L_x_2) ;  /* 0x00000000008c0947 */ /* 0x00cfea0003800000 */
[----:B------:R-:W-:Y:S02]  /*0250*/  IMAD.IADD R11, R4, 0x1, R9 ;  /* 0x00000001040b7824 */ /* 0x000fe400078e0209 */
[----:B------:R-:W-:-:S07]  /*0260*/  IMAD.MOV.U32 R0, RZ, RZ, RZ ;  /* 0x000000ffff007224 */ /* 0x000fce00078e00ff */
.L_x_8:
[----:B------:R-:W0:Y:S01]  /*0270*/  LDCU.64 UR6, c[0x0][0x388] ;  /* 0x00007100ff0677ac */ /* 0x000e220008000a00 */
[----:B------:R-:W-:Y:S01]  /*0280*/  ISETP.GE.AND P1, PT, R0, RZ, PT ;  /* 0x000000ff0000720c */ /* 0x000fe20003f26270 */
[----:B------:R-:W-:Y:S01]  /*0290*/  BSSY.RECONVERGENT B1, `(.L_x_3) ;  /* 0x0000017000017945 */ /* 0x000fe20003800200 */
[----:B------:R-:W-:Y:S02]  /*02a0*/  PLOP3.LUT P0, PT, PT, PT, PT, 0x80, 0x8 ;  /* 0x000000000008781c */ /* 0x000fe40003f0f070 */
[----:B0-----:R-:W-:-:S04]  /*02b0*/  IADD3 R2, P2, PT, R9, UR6, RZ ;  /* 0x0000000609027c10 */ /* 0x001fc8000ff5e0ff */
[----:B------:R-:W-:-:S05]  /*02c0*/  LEA.HI.X.SX32 R3, R9, UR7, 0x1, P2 ;  /* 0x0000000709037c11 */ /* 0x000fca00090f0eff */
[----:B------:R-:W-:Y:S05]  /*02d0*/  @!P1 BRA `(.L_x_4) ;  /* 0x0000000000489947 */ /* 0x000fea0003800000 */
[----:B------:R0:W5:Y:S01]  /*02e0*/  LDG.E.U8 R13, desc[UR4][R2.64] ;  /* 0x00000004020d7981 */ /* 0x000162000c1e1100 */
[----:B------:R-:W1:Y:S01]  /*02f0*/  LDC.64 R4, c[0x0][0x390] ;  /* 0x0000e400ff047b82 */ /* 0x000e620000000a00 */
[----:B------:R-:W-:Y:S01]  /*0300*/  BSSY.RECONVERGENT B2, `(.L_x_5) ;  /* 0x000000e000027945 */ /* 0x000fe20003800200 */
[----:B------:R-:W-:-:S07]  /*0310*/  IMAD.MOV.U32 R8, RZ, RZ, 0x1 ;  /* 0x00000001ff087424 */ /* 0x000fce00078e00ff */
.L_x_7:
[----:B0-----:R-:W-:-:S05]  /*0320*/  IADD3 R2, P0, PT, R0, UR8, RZ ;  /* 0x0000000800027c10 */ /* 0x001fca000ff1e0ff */
[----:B------:R-:W-:-:S05]  /*0330*/  IMAD.X R3, RZ, RZ, UR9, P0 ;  /* 0x00000009ff037e24 */ /* 0x000fca00080e06ff */
[----:B------:R-:W2:Y:S02]  /*0340*/  LDG.E.U8 R2, desc[UR4][R2.64] ;  /* 0x0000000402027981 */ /* 0x000ea4000c1e1100 */
[----:B--2--5:R-:W-:-:S13]  /*0350*/  ISETP.NE.AND P0, PT, R13, R2, PT ;  /* 0x000000020d00720c */ /* 0x024fda0003f05270 */
[----:B------:R-:W-:Y:S05]  /*0360*/  @!P0 BRA `(.L_x_6) ;  /* 0x00000000001c8947 */ /* 0x000fea0003800000 */
[----:B-1----:R-:W-:-:S05]  /*0370*/  IMAD.WIDE.U32 R2, R0, 0x4, R4 ;  /* 0x0000000400027825 */ /* 0x002fca00078e0004 */
[----:B------:R-:W2:Y:S02]  /*0380*/  LDG.E R0, desc[UR4][R2.64] ;  /* 0x0000000402007981 */ /* 0x000ea4000c1e1900 */
[----:B--2---:R-:W-:Y:S01]  /*0390*/  ISETP.GT.AND P1, PT, R0, -0x1, PT ;  /* 0xffffffff0000780c */ /* 0x004fe20003f24270 */
[----:B------:R-:W-:-:S05]  /*03a0*/  IMAD.IADD R10, R9, 0x1, -R0 ;  /* 0x00000001090a7824 */ /* 0x000fca00078e0a00 */
[----:B------:R-:W-:-:S04]  /*03b0*/  ISETP.GE.AND P0, PT, R10, R11, PT ;  /* 0x0000000b0a00720c */ /* 0x000fc80003f06270 */
[----:B------:R-:W-:-:S03]  /*03c0*/  SEL R8, R8, RZ, !P0 ;  /* 0x000000ff08087207 */ /* 0x000fc60004000000 */
[----:B------:R-:W-:Y:S06]  /*03d0*/  @P1 BRA `(.L_x_7) ;  /* 0xfffffffc00d01947 */ /* 0x000fec000383ffff */
.L_x_6:
[----:B------:R-:W-:Y:S05]  /*03e0*/  BSYNC.RECONVERGENT B2 ;  /* 0x0000000000027941 */ /* 0x000fea0003800200 */
.L_x_5:
[----:B------:R-:W-:-:S13]  /*03f0*/  ISETP.NE.AND P0, PT, R8, RZ, PT ;  /* 0x000000ff0800720c */ /* 0x000fda0003f05270 */
.L_x_4:
[----:B------:R-:W-:Y:S05]  /*0400*/  BSYNC.RECONVERGENT B1 ;  /* 0x0000000000017941 */ /* 0x000fea0003800200 */
.L_x_3:
[----:B------:R-:W1:Y:S01]  /*0410*/  LDCU.64 UR6, c[0x0][0x398] ;  /* 0x00007300ff0677ac */ /* 0x000e620008000a00 */
[----:B------:R-:W-:Y:S02]  /*0420*/  VIADD R9, R9, 0x1 ;  /* 0x0000000109097836 */ /* 0x000fe40000000000 */
[----:B------:R-:W-:Y:S02]  /*0430*/  VIADD R0, R0, 0x1 ;  /* 0x0000000100007836 */ /* 0x000fe40000000000 */
[----:B-1----:R-:W-:Y:S01]  /*0440*/  IMAD.U32 R5, RZ, RZ, UR6 ;  /* 0x00000006ff057e24 */ /* 0x002fe2000f8e00ff */
[----:B------:R-:W-:-:S04]  /*0450*/  ISETP.GE.AND P1, PT, R9, UR7, PT ;  /* 0x0000000709007c0c */ /* 0x000fc8000bf26270 */
[----:B------:R-:W-:-:S13]  /*0460*/  ISETP.LT.AND P1, PT, R0, R5, !P1 ;  /* 0x000000050000720c */ /* 0x000fda0004f21270 */
[----:B------:R-:W-:Y:S05]  /*0470*/  @P0 BRA P1, `(.L_x_8) ;  /* 0xfffffffc007c0947 */ /* 0x000fea000083ffff */
.L_x_2:
[----:B------:R-:W-:Y:S05]  /*0480*/  BSYNC.RECONVERGENT B0 ;  /* 0x0000000000007941 */ /* 0x000fea0003800200 */
.L_x_1:
[----:B------:R-:W-:-:S13]  /*0490*/  ISETP.NE.AND P0, PT, R0, R5, PT ;  /* 0x000000050000720c */ /* 0x000fda0003f05270 */
[----:B------:R-:W-:Y:S05]  /*04a0*/  @P0 EXIT ;  /* 0x000000000000094d */ /* 0x000fea0003800000 */
[----:B------:R-:W0:Y:S01]  /*04b0*/  LDC.64 R2, c[0x4][0x8] ;  /* 0x01000200ff027b82 */ /* 0x000e220000000a00 */
[C---:B------:R-:W-:Y:S01]  /*04c0*/  IMAD.IADD R8, R9.reuse, 0x1, -R5 ;  /* 0x0000000109087824 */ /* 0x040fe200078e0a05 */
[----:B------:R-:W-:Y:S01]  /*04d0*/  MOV R0, 0x0 ;  /* 0x0000000000007802 */ /* 0x000fe20000000f00 */
[----:B------:R-:W-:Y:S01]  /*04e0*/  VIADD R9, R9, 0xffffffff ;  /* 0xffffffff09097836 */ /* 0x000fe20000000000 */
[----:B------:R-:W1:Y:S01]  /*04f0*/  LDCU.64 UR6, c[0x4][0x10] ;  /* 0x01000200ff0677ac */ /* 0x000e620008000a00 */
[----:B------:R-:W-:-:S03]  /*0500*/  IMAD.MOV.U32 R13, RZ, RZ, 0x1 ;  /* 0x00000001ff0d7424 */ /* 0x000fc600078e00ff */
[----:B------:R2:W-:Y:S01]  /*0510*/  STL.64 [R1], R8 ;  /* 0x0000000801007387 */ /* 0x0005e20000100a00 */
[----:B------:R2:W3:Y:S01]  /*0520*/  LDC.64 R10, c[0x4][R0] ;  /* 0x01000000000a7b82 */ /* 0x0004e20000000a00 */
[----:B-1----:R-:W-:Y:S02]  /*0530*/  IMAD.U32 R4, RZ, RZ, UR6 ;  /* 0x00000006ff047e24 */ /* 0x002fe4000f8e00ff */
[----:B0-----:R2:W-:Y:S01]  /*0540*/  STG.E desc[UR4][R2.64], R13 ;  /* 0x0000000d02007986 */ /* 0x0015e2000c101904 */
[----:B------:R-:W-:-:S07]  /*0550*/  IMAD.U32 R5, RZ, RZ, UR7 ;  /* 0x00000007ff057e24 */ /* 0x000fce000f8e00ff */
[----:B------:R-:W-:-:S07]  /*0560*/  LEPC R20, `(.L_x_9) ;  /* 0x000000001014794e */ /* 0x000fce0000000000 */
[----:B--23--:R-:W-:Y:S05]  /*0570*/  CALL.ABS.NOINC R10 ;  /* 0x000000000a007343 */ /* 0x00cfea0003c00000 */
.L_x_9:
[----:B------:R-:W-:Y:S05]  /*0580*/  EXIT ;  /* 0x000000000000794d */ /* 0x000fea0003800000 */
        .weak           $__internal_0_$__cuda_sm3x_div_rn_noftz_f32_slowpath
        .type           $__internal_0_$__cuda_sm3x_div_rn_noftz_f32_slowpath,@function
        .size           $__internal_0_$__cuda_sm3x_div_rn_noftz_f32_slowpath,(.L_x_19 - $__internal_0_$__cuda_sm3x_div_rn_noftz_f32_slowpath)
$__internal_0_$__cuda_sm3x_div_rn_noftz_f32_slowpath:
[--C-:B------:R-:W-:Y:S01]  /*0590*/  SHF.R.U32.HI R8, RZ, 0x17, R3.reuse ;  /* 0x00000017ff087819 */ /* 0x100fe20000011603 */
[--C-:B------:R-:W-:Y:S01]  /*05a0*/  IMAD.MOV.U32 R10, RZ, RZ, R0.reuse ;  /* 0x000000ffff0a7224 */ /* 0x100fe200078e0000 */
[----:B------:R-:W-:Y:S01]  /*05b0*/  SHF.R.U32.HI R5, RZ, 0x17, R0 ;  /* 0x00000017ff057819 */ /* 0x000fe20000011600 */
[----:B------:R-:W-:Y:S01]  /*05c0*/  IMAD.MOV.U32 R11, RZ, RZ, R3 ;  /* 0x000000ffff0b7224 */ /* 0x000fe200078e0003 */
[----:B------:R-:W-:Y:S02]  /*05d0*/  LOP3.LUT R9, R8, 0xff, RZ, 0xc0, !PT ;  /* 0x000000ff08097812 */ /* 0x000fe400078ec0ff */
[----:B------:R-:W-:-:S03]  /*05e0*/  LOP3.LUT R8, R5, 0xff, RZ, 0xc0, !PT ;  /* 0x000000ff05087812 */ /* 0x000fc600078ec0ff */
[----:B------:R-:W-:Y:S02]  /*05f0*/  VIADD R13, R9, 0xffffffff ;  /* 0xffffffff090d7836 */ /* 0x000fe40000000000 */
[----:B------:R-:W-:-:S03]  /*0600*/  VIADD R12, R8, 0xffffffff ;  /* 0xffffffff080c7836 */ /* 0x000fc60000000000 */
[----:B------:R-:W-:-:S04]  /*0610*/  ISETP.GT.U32.AND P0, PT, R13, 0xfd, PT ;  /* 0x000000fd0d00780c */ /* 0x000fc80003f04070 */
[----:B------:R-:W-:-:S13]  /*0620*/  ISETP.GT.U32.OR P0, PT, R12, 0xfd, P0 ;  /* 0x000000fd0c00780c */ /* 0x000fda0000704470 */
[----:B------:R-:W-:Y:S01]  /*0630*/  @!P0 IMAD.MOV.U32 R5, RZ, RZ, RZ ;  /* 0x000000ffff058224 */ /* 0x000fe200078e00ff */
[----:B------:R-:W-:Y:S06]  /*0640*/  @!P0 BRA `(.L_x_10) ;  /* 0x00000000005c8947 */ /* 0x000fec0003800000 */
[----:B------:R-:W-:Y:S02]  /*0650*/  FSETP.GTU.FTZ.AND P0, PT, |R0|, +INF , PT ;  /* 0x7f8000000000780b */ /* 0x000fe40003f1c200 */
[----:B------:R-:W-:-:S04]  /*0660*/  FSETP.GTU.FTZ.AND P1, PT, |R3|, +INF , PT ;  /* 0x7f8000000300780b */ /* 0x000fc80003f3c200 */
[----:B------:R-:W-:-:S13]  /*0670*/  PLOP3.LUT P0, PT, P0, P1, PT, 0xf8, 0x8f ;  /* 0x00000000008f781c */ /* 0x000fda0000703f70 */
[----:B------:R-:W-:Y:S05]  /*0680*/  @P0 BRA `(.L_x_11) ;  /* 0x0000000400440947 */ /* 0x000fea0003800000 */
[----:B------:R-:W-:-:S13]  /*0690*/  LOP3.LUT P0, RZ, R11, 0x7fffffff, R10, 0xc8, !PT ;  /* 0x7fffffff0bff7812 */ /* 0x000fda000780c80a */
[----:B------:R-:W-:Y:S05]  /*06a0*/  @!P0 BRA `(.L_x_12) ;  /* 0x0000000400348947 */ /* 0x000fea0003800000 */
[C---:B------:R-:W-:Y:S02]  /*06b0*/  FSETP.NEU.FTZ.AND P2, PT, |R0|.reuse, +INF , PT ;  /* 0x7f8000000000780b */ /* 0x040fe40003f5d200 */
[----:B------:R-:W-:Y:S02]  /*06c0*/  FSETP.NEU.FTZ.AND P1, PT, |R3|, +INF , PT ;  /* 0x7f8000000300780b */ /* 0x000fe40003f3d200 */
[----:B------:R-:W-:-:S11]  /*06d0*/  FSETP.NEU.FTZ.AND P0, PT, |R0|, +INF , PT ;  /* 0x7f8000000000780b */ /* 0x000fd60003f1d200 */
[----:B------:R-:W-:Y:S05]  /*06e0*/  @!P1 BRA !P2, `(.L_x_12) ;  /* 0x0000000400249947 */ /* 0x000fea0005000000 */
[----:B------:R-:W-:-:S04]  /*06f0*/  LOP3.LUT P2, RZ, R10, 0x7fffffff, RZ, 0xc0, !PT ;  /* 0x7fffffff0aff7812 */ /* 0x000fc8000784c0ff */
[----:B------:R-:W-:-:S13]  /*0700*/  PLOP3.LUT P1, PT, P1, P2, PT, 0x2f, 0xf2 ;  /* 0x0000000000f2781c */ /* 0x000fda0000f24577 */
[----:B------:R-:W-:Y:S05]  /*0710*/  @P1 BRA `(.L_x_13) ;  /* 0x0000000400101947 */ /* 0x000fea0003800000 */
[----:B------:R-:W-:-:S04]  /*0720*/  LOP3.LUT P1, RZ, R11, 0x7fffffff, RZ, 0xc0, !PT ;  /* 0x7fffffff0bff7812 */ /* 0x000fc8000782c0ff */
[----:B------:R-:W-:-:S13]  /*0730*/  PLOP3.LUT P0, PT, P0, P1, PT, 0x2f, 0xf2 ;  /* 0x0000000000f2781c */ /* 0x000fda0000702577 */
[----:B------:R-:W-:Y:S05]  /*0740*/  @P0 BRA `(.L_x_14) ;  /* 0x0000000000f80947 */ /* 0x000fea0003800000 */
[----:B------:R-:W-:Y:S02]  /*0750*/  ISETP.GE.AND P0, PT, R12, RZ, PT ;  /* 0x000000ff0c00720c */ /* 0x000fe40003f06270 */
[----:B------:R-:W-:-:S11]  /*0760*/  ISETP.GE.AND P1, PT, R13, RZ, PT ;  /* 0x000000ff0d00720c */ /* 0x000fd60003f26270 */
[----:B------:R-:W-:Y:S02]  /*0770*/  @P0 IMAD.MOV.U32 R5, RZ, RZ, RZ ;  /* 0x000000ffff050224 */ /* 0x000fe400078e00ff */
[----:B------:R-:W-:Y:S01]  /*0780*/  @!P0 FFMA R10, R0, 1.84467440737095516160e+19, RZ ;  /* 0x5f800000000a8823 */ /* 0x000fe200000000ff */
[----:B------:R-:W-:Y:S02]  /*0790*/  @!P0 IMAD.MOV.U32 R5, RZ, RZ, -0x40 ;  /* 0xffffffc0ff058424 */ /* 0x000fe400078e00ff */
[----:B------:R-:W-:Y:S02]  /*07a0*/  @!P1 FFMA R11, R3, 1.84467440737095516160e+19, RZ ;  /* 0x5f800000030b9823 */ /* 0x000fe400000000ff */
[----:B------:R-:W-:-:S07]  /*07b0*/  @!P1 VIADD R5, R5, 0x40 ;  /* 0x0000004005059836 */ /* 0x000fce0000000000 */
.L_x_10:
[----:B------:R-:W-:Y:S01]  /*07c0*/  LEA R0, R9, 0xc0800000, 0x17 ;  /* 0xc080000009007811 */ /* 0x000fe200078eb8ff */
[----:B------:R-:W-:-:S04]  /*07d0*/  VIADD R8, R8, 0xffffff81 ;  /* 0xffffff8108087836 */ /* 0x000fc80000000000 */
[----:B------:R-:W-:Y:S02]  /*07e0*/  IMAD.IADD R11, R11, 0x1, -R0 ;  /* 0x000000010b0b7824 */ /* 0x000fe400078e0a00 */
[C---:B------:R-:W-:Y:S01]  /*07f0*/  IMAD R0, R8.reuse, -0x800000, R10 ;  /* 0xff80000008007824 */ /* 0x040fe200078e020a */
[----:B------:R-:W-:Y:S01]  /*0800*/  IADD3 R8, PT, PT, R8, 0x7f, -R9 ;  /* 0x0000007f08087810 */ /* 0x000fe20007ffe809 */
[----:B------:R-:W0:Y:S01]  /*0810*/  MUFU.RCP R3, R11 ;  /* 0x0000000b00037308 */ /* 0x000e220000001000 */
[----:B------:R-:W-:-:S03]  /*0820*/  FADD.FTZ R13, -R11, -RZ ;  /* 0x800000ff0b0d7221 */ /* 0x000fc60000010100 */
[----:B------:R-:W-:Y:S02]  /*0830*/  IMAD.IADD R8, R8, 0x1, R5 ;  /* 0x0000000108087824 */ /* 0x000fe400078e0205 */
[----:B0-----:R-:W-:-:S04]  /*0840*/  FFMA R12, R3, R13, 1 ;  /* 0x3f800000030c7423 */ /* 0x001fc8000000000d */
[----:B------:R-:W-:-:S04]  /*0850*/  FFMA R12, R3, R12, R3 ;  /* 0x0000000c030c7223 */ /* 0x000fc80000000003 */
[----:B------:R-:W-:-:S04]  /*0860*/  FFMA R3, R0, R12, RZ ;  /* 0x0000000c00037223 */ /* 0x000fc800000000ff */
[----:B------:R-:W-:-:S04]  /*0870*/  FFMA R10, R13, R3, R0 ;  /* 0x000000030d0a7223 */ /* 0x000fc80000000000 */
[----:B------:R-:W-:-:S04]  /*0880*/  FFMA R15, R12, R10, R3 ;  /* 0x0000000a0c0f7223 */ /* 0x000fc80000000003 */
[----:B------:R-:W-:-:S04]  /*0890*/  FFMA R10, R13, R15, R0 ;  /* 0x0000000f0d0a7223 */ /* 0x000fc80000000000 */
[----:B------:R-:W-:-:S05]  /*08a0*/  FFMA R0, R12, R10, R15 ;  /* 0x0000000a0c007223 */ /* 0x000fca000000000f */
[----:B------:R-:W-:-:S04]  /*08b0*/  SHF.R.U32.HI R3, RZ, 0x17, R0 ;  /* 0x00000017ff037819 */ /* 0x000fc80000011600 */
[----:B------:R-:W-:-:S05]  /*08c0*/  LOP3.LUT R3, R3, 0xff, RZ, 0xc0, !PT ;  /* 0x000000ff03037812 */ /* 0x000fca00078ec0ff */
[----:B------:R-:W-:-:S04]  /*08d0*/  IMAD.IADD R9, R3, 0x1, R8 ;  /* 0x0000000103097824 */ /* 0x000fc800078e0208 */
[----:B------:R-:W-:-:S05]  /*08e0*/  VIADD R3, R9, 0xffffffff ;  /* 0xffffffff09037836 */ /* 0x000fca0000000000 */
[----:B------:R-:W-:-:S13]  /*08f0*/  ISETP.GE.U32.AND P0, PT, R3, 0xfe, PT ;  /* 0x000000fe0300780c */ /* 0x000fda0003f06070 */
[----:B------:R-:W-:Y:S05]  /*0900*/  @!P0 BRA `(.L_x_15) ;  /* 0x0000000000808947 */ /* 0x000fea0003800000 */
[----:B------:R-:W-:-:S13]  /*0910*/  ISETP.GT.AND P0, PT, R9, 0xfe, PT ;  /* 0x000000fe0900780c */ /* 0x000fda0003f04270 */
[----:B------:R-:W-:Y:S05]  /*0920*/  @P0 BRA `(.L_x_16) ;  /* 0x00000000006c0947 */ /* 0x000fea0003800000 */
[----:B------:R-:W-:-:S13]  /*0930*/  ISETP.GE.AND P0, PT, R9, 0x1, PT ;  /* 0x000000010900780c */ /* 0x000fda0003f06270 */
[----:B------:R-:W-:Y:S05]  /*0940*/  @P0 BRA `(.L_x_17) ;  /* 0x0000000000980947 */ /* 0x000fea0003800000 */
[----:B------:R-:W-:Y:S02]  /*0950*/  ISETP.GE.AND P0, PT, R9, -0x18, PT ;  /* 0xffffffe80900780c */ /* 0x000fe40003f06270 */
[----:B------:R-:W-:-:S11]  /*0960*/  LOP3.LUT R0, R0, 0x80000000, RZ, 0xc0, !PT ;  /* 0x8000000000007812 */ /* 0x000fd600078ec0ff */
[----:B------:R-:W-:Y:S05]  /*0970*/  @!P0 BRA `(.L_x_17) ;  /* 0x00000000008c8947 */ /* 0x000fea0003800000 */
[CCC-:B------:R-:W-:Y:S01]  /*0980*/  FFMA.RZ R3, R12.reuse, R10.reuse, R15.reuse ;  /* 0x0000000a0c037223 */ /* 0x1c0fe2000000c00f */
[CCC-:B------:R-:W-:Y:S01]  /*0990*/  FFMA.RM R8, R12.reuse, R10.reuse, R15.reuse ;  /* 0x0000000a0c087223 */ /* 0x1c0fe2000000400f */
[C---:B------:R-:W-:Y:S02]  /*09a0*/  ISETP.NE.AND P2, PT, R9.reuse, RZ, PT ;  /* 0x000000ff0900720c */ /* 0x040fe40003f45270 */
[----:B------:R-:W-:Y:S02]  /*09b0*/  ISETP.NE.AND P1, PT, R9, RZ, PT ;  /* 0x000000ff0900720c */ /* 0x000fe40003f25270 */
[----:B------:R-:W-:Y:S01]  /*09c0*/  LOP3.LUT R5, R3, 0x7fffff, RZ, 0xc0, !PT ;  /* 0x007fffff03057812 */ /* 0x000fe200078ec0ff */
[----:B------:R-:W-:Y:S01]  /*09d0*/  FFMA.RP R3, R12, R10, R15 ;  /* 0x0000000a0c037223 */ /* 0x000fe2000000800f */
[----:B------:R-:W-:Y:S02]  /*09e0*/  VIADD R10, R9, 0x20 ;  /* 0x00000020090a7836 */ /* 0x000fe40000000000 */
[----:B------:R-:W-:Y:S01]  /*09f0*/  LOP3.LUT R5, R5, 0x800000, RZ, 0xfc, !PT ;  /* 0x0080000005057812 */ /* 0x000fe200078efcff */
[----:B------:R-:W-:Y:S01]  /*0a00*/  IMAD.MOV R9, RZ, RZ, -R9 ;  /* 0x000000ffff097224 */ /* 0x000fe200078e0a09 */
[----:B------:R-:W-:-:S02]  /*0a10*/  FSETP.NEU.FTZ.AND P0, PT, R3, R8, PT ;  /* 0x000000080300720b */ /* 0x000fc40003f1d000 */
[----:B------:R-:W-:Y:S02]  /*0a20*/  SHF.L.U32 R10, R5, R10, RZ ;  /* 0x0000000a050a7219 */ /* 0x000fe400000006ff */
[----:B------:R-:W-:Y:S02]  /*0a30*/  SEL R8, R9, RZ, P2 ;  /* 0x000000ff09087207 */ /* 0x000fe40001000000 */
[----:B------:R-:W-:Y:S02]  /*0a40*/  ISETP.NE.AND P1, PT, R10, RZ, P1 ;  /* 0x000000ff0a00720c */ /* 0x000fe40000f25270 */
[----:B------:R-:W-:Y:S02]  /*0a50*/  SHF.R.U32.HI R8, RZ, R8, R5 ;  /* 0x00000008ff087219 */ /* 0x000fe40000011605 */
[----:B------:R-:W-:Y:S02]  /*0a60*/  PLOP3.LUT P0, PT, P0, P1, PT, 0xf8, 0x8f ;  /* 0x00000000008f781c */ /* 0x000fe40000703f70 */
[----:B------:R-:W-:-:S02]  /*0a70*/  SHF.R.U32.HI R10, RZ, 0x1, R8 ;  /* 0x00000001ff0a7819 */ /* 0x000fc40000011608 */
[----:B------:R-:W-:-:S04]  /*0a80*/  SEL R3, RZ, 0x1, !P0 ;  /* 0x00000001ff037807 */ /* 0x000fc80004000000 */
[----:B------:R-:W-:-:S04]  /*0a90*/  LOP3.LUT R3, R3, 0x1, R10, 0xf8, !PT ;  /* 0x0000000103037812 */ /* 0x000fc800078ef80a */
[----:B------:R-:W-:-:S05]  /*0aa0*/  LOP3.LUT R3, R3, R8, RZ, 0xc0, !PT ;  /* 0x0000000803037212 */ /* 0x000fca00078ec0ff */
[----:B------:R-:W-:-:S05]  /*0ab0*/  IMAD.IADD R3, R10, 0x1, R3 ;  /* 0x000000010a037824 */ /* 0x000fca00078e0203 */
[----:B------:R-:W-:Y:S01]  /*0ac0*/  LOP3.LUT R0, R3, R0, RZ, 0xfc, !PT ;  /* 0x0000000003007212 */ /* 0x000fe200078efcff */
[----:B------:R-:W-:Y:S06]  /*0ad0*/  BRA `(.L_x_17) ;  /* 0x0000000000347947 */ /* 0x000fec0003800000 */
.L_x_16:
[----:B------:R-:W-:-:S04]  /*0ae0*/  LOP3.LUT R0, R0, 0x80000000, RZ, 0xc0, !PT ;  /* 0x8000000000007812 */ /* 0x000fc800078ec0ff */
[----:B------:R-:W-:Y:S01]  /*0af0*/  LOP3.LUT R0, R0, 0x7f800000, RZ, 0xfc, !PT ;  /* 0x7f80000000007812 */ /* 0x000fe200078efcff */
[----:B------:R-:W-:Y:S06]  /*0b00*/  BRA `(.L_x_17) ;  /* 0x0000000000287947 */ /* 0x000fec0003800000 */
.L_x_15:
[----:B------:R-:W-:Y:S01]  /*0b10*/  IMAD R0, R8, 0x800000, R0 ;  /* 0x0080000008007824 */ /* 0x000fe200078e0200 */
[----:B------:R-:W-:Y:S06]  /*0b20*/  BRA `(.L_x_17) ;  /* 0x0000000000207947 */ /* 0x000fec0003800000 */
.L_x_14:
[----:B------:R-:W-:-:S04]  /*0b30*/  LOP3.LUT R0, R11, 0x80000000, R10, 0x48, !PT ;  /* 0x800000000b007812 */ /* 0x000fc800078e480a */
[----:B------:R-:W-:Y:S01]  /*0b40*/  LOP3.LUT R0, R0, 0x7f800000, RZ, 0xfc, !PT ;  /* 0x7f80000000007812 */ /* 0x000fe200078efcff */
[----:B------:R-:W-:Y:S06]  /*0b50*/  BRA `(.L_x_17) ;  /* 0x0000000000147947 */ /* 0x000fec0003800000 */
.L_x_13:
[----:B------:R-:W-:Y:S01]  /*0b60*/  LOP3.LUT R0, R11, 0x80000000, R10, 0x48, !PT ;  /* 0x800000000b007812 */ /* 0x000fe200078e480a */
[----:B------:R-:W-:Y:S06]  /*0b70*/  BRA `(.L_x_17) ;  /* 0x00000000000c7947 */ /* 0x000fec0003800000 */
.L_x_12:
[----:B------:R-:W0:Y:S01]  /*0b80*/  MUFU.RSQ R0, -QNAN ;  /* 0xffc0000000007908 */ /* 0x000e220000001400 */
[----:B------:R-:W-:Y:S05]  /*0b90*/  BRA `(.L_x_17) ;  /* 0x0000000000047947 */ /* 0x000fea0003800000 */
.L_x_11:
[----:B------:R-:W-:-:S07]  /*0ba0*/  FADD.FTZ R0, R0, R3 ;  /* 0x0000000300007221 */ /* 0x000fce0000010000 */
.L_x_17:
[----:B------:R-:W-:-:S04]  /*0bb0*/  IMAD.MOV.U32 R5, RZ, RZ, 0x0 ;  /* 0x00000000ff057424 */ /* 0x000fc800078e00ff */
[----:B0-----:R-:W-:Y:S05]  /*0bc0*/  RET.REL.NODEC R4 `(_Z12patternMatchPcS_Piii) ;  /* 0xfffffff4040c7950 */ /* 0x001fea0003c3ffff */
.L_x_18:
[----:B------:R-:W-:-:S00]  /*0bd0*/  BRA `(.L_x_18) ;  /* 0xfffffffc00fc7947 */ /* 0x000fc0000383ffff */
[----:B------:R-:W-:-:S00]  /*0be0*/  NOP ;  /* 0x0000000000007918 */ /* 0x000fc00000000000 */
        /* <DEDUP_REMOVED lines=9> */
.L_x_19:


//--------------------- .nv.global.init           --------------------------
	.section	.nv.global.init,"aw",@progbits
.nv.global.init:
	.type		$str,@object
	.size		$str,(.L_1 - $str)
$str:
        /*0000*/ 	.byte	0x4d, 0x61, 0x74, 0x63, 0x68, 0x20, 0x66, 0x6f, 0x75, 0x6e, 0x64, 0x20, 0x69, 0x6e, 0x20, 0x70
        /*0010*/ 	.byte	0x6f, 0x73, 0x69, 0x74, 0x69, 0x6f, 0x6e, 0x73, 0x20, 0x25, 0x64, 0x20, 0x74, 0x68, 0x72, 0x6f
        /*0020*/ 	.byte	0x75, 0x67, 0x68, 0x20, 0x25, 0x64, 0x2e, 0x0a, 0x00
.L_1:


//--------------------- .nv.shared.reserved.0     --------------------------
	.section	.nv.shared.reserved.0,"aw",@nobits
	.weak		__nv_reservedSMEM_offset_0_alias
	.size		__nv_reservedSMEM_offset_0_alias, 0, 64
	.other		__nv_reservedSMEM_offset_0_alias,@"STO_CUDA_RESERVED_SHARED STV_DEFAULT"
__nv_reservedSMEM_offset_0_alias:
	.zero		0
	.zero		64


//--------------------- .nv.global                --------------------------
	.section	.nv.global,"aw",@nobits
	.align	4
.nv.global:
	.type		match,@object
	.size		match,(.L_0 - match)
	.other		match,@"STV_DEFAULT STO_CUDA_MANAGED"
match:
	.zero		4
.L_0:


//--------------------- .nv.constant0._Z12patternMatchPcS_Piii --------------------------
	.section	.nv.constant0._Z12patternMatchPcS_Piii,"a",@progbits
	.sectionflags	@""
	.align	4
.nv.constant0._Z12patternMatchPcS_Piii:
	.zero		928


//--------------------- SYMBOLS --------------------------

	.type		.nv.reservedSmem.offset0,@object
	.size		.nv.reservedSmem.offset0,0x4
	.type		vprintf,@function
